//
// Generated by NVIDIA NVVM Compiler
//
// Compiler Build ID: CL-36424714
// Cuda compilation tools, release 13.0, V13.0.88
// Based on NVVM 20.0.0
//

.version 9.0
.target sm_100
.address_size 64

	// .globl	_Z23matrix_transpose_kernelPKdPdii
// _ZZ29tiled_matrix_transpose_kernelPKdPdiiE12shared_input has been demoted
// _ZZ12tiled_matmuliiiPdS_S_E7sharedA has been demoted
// _ZZ12tiled_matmuliiiPdS_S_E7sharedB has been demoted

.visible .entry _Z23matrix_transpose_kernelPKdPdii(
	.param .u64 .ptr .align 1 _Z23matrix_transpose_kernelPKdPdii_param_0,
	.param .u64 .ptr .align 1 _Z23matrix_transpose_kernelPKdPdii_param_1,
	.param .u32 _Z23matrix_transpose_kernelPKdPdii_param_2,
	.param .u32 _Z23matrix_transpose_kernelPKdPdii_param_3
)
{
	.reg .pred 	%p<4>;
	.reg .b32 	%r<15>;
	.reg .b64 	%rd<9>;
	.reg .b64 	%fd<2>;

	ld.param.u64 	%rd1, [_Z23matrix_transpose_kernelPKdPdii_param_0];
	ld.param.u64 	%rd2, [_Z23matrix_transpose_kernelPKdPdii_param_1];
	ld.param.u32 	%r3, [_Z23matrix_transpose_kernelPKdPdii_param_2];
	ld.param.u32 	%r5, [_Z23matrix_transpose_kernelPKdPdii_param_3];
	mov.u32 	%r6, %tid.x;
	mov.u32 	%r7, %ctaid.x;
	mov.u32 	%r8, %ntid.x;
	mad.lo.s32 	%r9, %r7, %r8, %r6;
	mov.u32 	%r10, %tid.y;
	mov.u32 	%r11, %ctaid.y;
	mov.u32 	%r12, %ntid.y;
	mad.lo.s32 	%r13, %r11, %r12, %r10;
	mad.lo.s32 	%r1, %r5, %r13, %r9;
	mad.lo.s32 	%r2, %r3, %r9, %r13;
	setp.ge.s32 	%p1, %r9, %r5;
	setp.ge.s32 	%p2, %r13, %r3;
	or.pred  	%p3, %p1, %p2;
	@%p3 bra 	$L__BB0_2;
	cvta.to.global.u64 	%rd3, %rd1;
	cvta.to.global.u64 	%rd4, %rd2;
	mul.wide.s32 	%rd5, %r1, 8;
	add.s64 	%rd6, %rd3, %rd5;
	ld.global.f64 	%fd1, [%rd6];
	mul.wide.s32 	%rd7, %r2, 8;
	add.s64 	%rd8, %rd4, %rd7;
	st.global.f64 	[%rd8], %fd1;
$L__BB0_2:
	ret;

}
	// .globl	_Z29tiled_matrix_transpose_kernelPKdPdii
.visible .entry _Z29tiled_matrix_transpose_kernelPKdPdii(
	.param .u64 .ptr .align 1 _Z29tiled_matrix_transpose_kernelPKdPdii_param_0,
	.param .u64 .ptr .align 1 _Z29tiled_matrix_transpose_kernelPKdPdii_param_1,
	.param .u32 _Z29tiled_matrix_transpose_kernelPKdPdii_param_2,
	.param .u32 _Z29tiled_matrix_transpose_kernelPKdPdii_param_3
)
{
	.reg .pred 	%p<5>;
	.reg .b32 	%r<26>;
	.reg .b64 	%rd<9>;
	.reg .b64 	%fd<3>;
	// demoted variable
	.shared .align 8 .b8 _ZZ29tiled_matrix_transpose_kernelPKdPdiiE12shared_input[160];
	ld.param.u64 	%rd1, [_Z29tiled_matrix_transpose_kernelPKdPdii_param_0];
	ld.param.u64 	%rd2, [_Z29tiled_matrix_transpose_kernelPKdPdii_param_1];
	ld.param.u32 	%r6, [_Z29tiled_matrix_transpose_kernelPKdPdii_param_2];
	ld.param.u32 	%r7, [_Z29tiled_matrix_transpose_kernelPKdPdii_param_3];
	mov.u32 	%r1, %tid.x;
	mov.u32 	%r8, %ctaid.x;
	mov.u32 	%r9, %ntid.x;
	mul.lo.s32 	%r10, %r8, %r9;
	add.s32 	%r11, %r10, %r1;
	mov.u32 	%r2, %tid.y;
	mov.u32 	%r12, %ctaid.y;
	mov.u32 	%r13, %ntid.y;
	mul.lo.s32 	%r14, %r12, %r13;
	add.s32 	%r15, %r14, %r2;
	mad.lo.s32 	%r3, %r7, %r15, %r11;
	add.s32 	%r4, %r14, %r1;
	add.s32 	%r5, %r10, %r2;
	mul.lo.s32 	%r16, %r7, %r6;
	setp.ge.s32 	%p1, %r3, %r16;
	@%p1 bra 	$L__BB1_2;
	cvta.to.global.u64 	%rd3, %rd1;
	mul.wide.s32 	%rd4, %r3, 8;
	add.s64 	%rd5, %rd3, %rd4;
	ld.global.f64 	%fd1, [%rd5];
	mov.u32 	%r17, _ZZ29tiled_matrix_transpose_kernelPKdPdiiE12shared_input;
	mad.lo.s32 	%r18, %r2, 40, %r17;
	shl.b32 	%r19, %r1, 3;
	add.s32 	%r20, %r18, %r19;
	st.shared.f64 	[%r20], %fd1;
$L__BB1_2:
	bar.sync 	0;
	setp.ge.s32 	%p2, %r4, %r6;
	setp.ge.s32 	%p3, %r5, %r7;
	or.pred  	%p4, %p2, %p3;
	@%p4 bra 	$L__BB1_4;
	mov.u32 	%r21, _ZZ29tiled_matrix_transpose_kernelPKdPdiiE12shared_input;
	mad.lo.s32 	%r22, %r1, 40, %r21;
	shl.b32 	%r23, %r2, 3;
	add.s32 	%r24, %r22, %r23;
	ld.shared.f64 	%fd2, [%r24];
	mad.lo.s32 	%r25, %r6, %r5, %r4;
	cvta.to.global.u64 	%rd6, %rd2;
	mul.wide.s32 	%rd7, %r25, 8;
	add.s64 	%rd8, %rd6, %rd7;
	st.global.f64 	[%rd8], %fd2;
$L__BB1_4:
	ret;

}
	// .globl	_Z12tiled_matmuliiiPdS_S_
.visible .entry _Z12tiled_matmuliiiPdS_S_(
	.param .u32 _Z12tiled_matmuliiiPdS_S__param_0,
	.param .u32 _Z12tiled_matmuliiiPdS_S__param_1,
	.param .u32 _Z12tiled_matmuliiiPdS_S__param_2,
	.param .u64 .ptr .align 1 _Z12tiled_matmuliiiPdS_S__param_3,
	.param .u64 .ptr .align 1 _Z12tiled_matmuliiiPdS_S__param_4,
	.param .u64 .ptr .align 1 _Z12tiled_matmuliiiPdS_S__param_5
)
{
	.reg .pred 	%p<39>;
	.reg .b32 	%r<102>;
	.reg .b64 	%rd<36>;
	.reg .b64 	%fd<85>;
	// demoted variable
	.shared .align 8 .b8 _ZZ12tiled_matmuliiiPdS_S_E7sharedA[128];
	// demoted variable
	.shared .align 8 .b8 _ZZ12tiled_matmuliiiPdS_S_E7sharedB[128];
	ld.param.u32 	%r54, [_Z12tiled_matmuliiiPdS_S__param_0];
	ld.param.u32 	%r55, [_Z12tiled_matmuliiiPdS_S__param_1];
	ld.param.u32 	%r56, [_Z12tiled_matmuliiiPdS_S__param_2];
	ld.param.u64 	%rd5, [_Z12tiled_matmuliiiPdS_S__param_4];
	cvta.to.global.u64 	%rd1, %rd5;
	mov.u32 	%r1, %tid.x;
	mov.u32 	%r57, %ctaid.x;
	mov.u32 	%r58, %ntid.x;
	mad.lo.s32 	%r2, %r57, %r58, %r1;
	mov.u32 	%r3, %tid.y;
	mov.u32 	%r59, %ctaid.y;
	mov.u32 	%r60, %ntid.y;
	mad.lo.s32 	%r4, %r59, %r60, %r3;
	setp.lt.s32 	%p1, %r55, 1;
	mov.f64 	%fd84, 0d0000000000000000;
	@%p1 bra 	$L__BB2_27;
	add.s32 	%r5, %r55, 3;
	mul.lo.s32 	%r6, %r55, %r4;
	shl.b32 	%r62, %r3, 5;
	mov.u32 	%r63, _ZZ12tiled_matmuliiiPdS_S_E7sharedA;
	add.s32 	%r7, %r63, %r62;
	shl.b32 	%r64, %r1, 3;
	add.s32 	%r8, %r7, %r64;
	mov.u32 	%r65, _ZZ12tiled_matmuliiiPdS_S_E7sharedB;
	add.s32 	%r10, %r65, %r64;
	add.s32 	%r9, %r10, %r62;
	setp.lt.u32 	%p2, %r55, 13;
	mov.f64 	%fd84, 0d0000000000000000;
	mov.b32 	%r96, 0;
	@%p2 bra 	$L__BB2_20;
	shr.u32 	%r67, %r5, 2;
	and.b32  	%r68, %r67, 536870908;
	neg.s32 	%r95, %r68;
	add.s32 	%r69, %r3, 12;
	mad.lo.s32 	%r92, %r56, %r69, %r2;
	add.s32 	%r70, %r3, 8;
	mad.lo.s32 	%r91, %r56, %r70, %r2;
	add.s32 	%r71, %r3, 4;
	mad.lo.s32 	%r90, %r56, %r71, %r2;
	mad.lo.s32 	%r89, %r3, %r56, %r2;
	add.s32 	%r87, %r1, %r6;
	mov.f64 	%fd84, 0d0000000000000000;
	mov.b32 	%r94, 8;
	cvt.u64.u32 	%rd11, %r1;
	mov.u32 	%r88, %r1;
	mov.u32 	%r93, %r3;
$L__BB2_3:
	setp.ge.s32 	%p3, %r4, %r54;
	setp.ge.s32 	%p4, %r88, %r55;
	or.pred  	%p5, %p3, %p4;
	@%p5 bra 	$L__BB2_5;
	ld.param.u64 	%rd32, [_Z12tiled_matmuliiiPdS_S__param_3];
	cvta.to.global.u64 	%rd6, %rd32;
	mul.wide.u32 	%rd7, %r87, 8;
	add.s64 	%rd8, %rd6, %rd7;
	ld.global.f64 	%fd15, [%rd8];
	st.shared.f64 	[%r8], %fd15;
$L__BB2_5:
	setp.ge.s32 	%p6, %r2, %r56;
	setp.ge.s32 	%p7, %r93, %r55;
	or.pred  	%p8, %p6, %p7;
	@%p8 bra 	$L__BB2_7;
	mul.wide.s32 	%rd9, %r89, 8;
	add.s64 	%rd10, %rd1, %rd9;
	ld.global.f64 	%fd16, [%rd10];
	st.shared.f64 	[%r9], %fd16;
$L__BB2_7:
	ld.param.u64 	%rd33, [_Z12tiled_matmuliiiPdS_S__param_3];
	bar.sync 	0;
	ld.shared.f64 	%fd17, [%r7];
	ld.shared.f64 	%fd18, [%r10];
	fma.rn.f64 	%fd19, %fd17, %fd18, %fd84;
	ld.shared.f64 	%fd20, [%r7+8];
	ld.shared.f64 	%fd21, [%r10+32];
	fma.rn.f64 	%fd22, %fd20, %fd21, %fd19;
	ld.shared.f64 	%fd23, [%r7+16];
	ld.shared.f64 	%fd24, [%r10+64];
	fma.rn.f64 	%fd25, %fd23, %fd24, %fd22;
	ld.shared.f64 	%fd26, [%r7+24];
	ld.shared.f64 	%fd27, [%r10+96];
	fma.rn.f64 	%fd2, %fd26, %fd27, %fd25;
	bar.sync 	0;
	add.s32 	%r72, %r88, 4;
	setp.ge.s32 	%p10, %r72, %r55;
	add.s32 	%r73, %r94, -8;
	cvt.u64.u32 	%rd12, %r73;
	mul.lo.s32 	%r74, %r55, %r4;
	cvt.u64.u32 	%rd13, %r74;
	add.s64 	%rd14, %rd12, %rd11;
	add.s64 	%rd15, %rd14, %rd13;
	cvta.to.global.u64 	%rd16, %rd33;
	shl.b64 	%rd17, %rd15, 3;
	add.s64 	%rd2, %rd16, %rd17;
	or.pred  	%p11, %p3, %p10;
	@%p11 bra 	$L__BB2_9;
	ld.global.f64 	%fd28, [%rd2+32];
	st.shared.f64 	[%r8], %fd28;
$L__BB2_9:
	add.s32 	%r75, %r93, 4;
	setp.ge.s32 	%p13, %r75, %r55;
	or.pred  	%p14, %p6, %p13;
	@%p14 bra 	$L__BB2_11;
	mul.wide.s32 	%rd18, %r90, 8;
	add.s64 	%rd19, %rd1, %rd18;
	ld.global.f64 	%fd29, [%rd19];
	st.shared.f64 	[%r9], %fd29;
$L__BB2_11:
	bar.sync 	0;
	ld.shared.f64 	%fd30, [%r7];
	ld.shared.f64 	%fd31, [%r10];
	fma.rn.f64 	%fd32, %fd30, %fd31, %fd2;
	ld.shared.f64 	%fd33, [%r7+8];
	ld.shared.f64 	%fd34, [%r10+32];
	fma.rn.f64 	%fd35, %fd33, %fd34, %fd32;
	ld.shared.f64 	%fd36, [%r7+16];
	ld.shared.f64 	%fd37, [%r10+64];
	fma.rn.f64 	%fd38, %fd36, %fd37, %fd35;
	ld.shared.f64 	%fd39, [%r7+24];
	ld.shared.f64 	%fd40, [%r10+96];
	fma.rn.f64 	%fd3, %fd39, %fd40, %fd38;
	bar.sync 	0;
	add.s32 	%r76, %r88, 8;
	setp.ge.s32 	%p16, %r76, %r55;
	or.pred  	%p17, %p3, %p16;
	@%p17 bra 	$L__BB2_13;
	ld.global.f64 	%fd41, [%rd2+64];
	st.shared.f64 	[%r8], %fd41;
$L__BB2_13:
	add.s32 	%r77, %r93, 8;
	setp.ge.s32 	%p19, %r77, %r55;
	or.pred  	%p20, %p6, %p19;
	@%p20 bra 	$L__BB2_15;
	mul.wide.s32 	%rd20, %r91, 8;
	add.s64 	%rd21, %rd1, %rd20;
	ld.global.f64 	%fd42, [%rd21];
	st.shared.f64 	[%r9], %fd42;
$L__BB2_15:
	bar.sync 	0;
	ld.shared.f64 	%fd43, [%r7];
	ld.shared.f64 	%fd44, [%r10];
	fma.rn.f64 	%fd45, %fd43, %fd44, %fd3;
	ld.shared.f64 	%fd46, [%r7+8];
	ld.shared.f64 	%fd47, [%r10+32];
	fma.rn.f64 	%fd48, %fd46, %fd47, %fd45;
	ld.shared.f64 	%fd49, [%r7+16];
	ld.shared.f64 	%fd50, [%r10+64];
	fma.rn.f64 	%fd51, %fd49, %fd50, %fd48;
	ld.shared.f64 	%fd52, [%r7+24];
	ld.shared.f64 	%fd53, [%r10+96];
	fma.rn.f64 	%fd4, %fd52, %fd53, %fd51;
	bar.sync 	0;
	add.s32 	%r78, %r88, 12;
	setp.ge.s32 	%p22, %r78, %r55;
	or.pred  	%p23, %p3, %p22;
	@%p23 bra 	$L__BB2_17;
	ld.global.f64 	%fd54, [%rd2+96];
	st.shared.f64 	[%r8], %fd54;
$L__BB2_17:
	add.s32 	%r79, %r93, 12;
	setp.ge.s32 	%p25, %r79, %r55;
	or.pred  	%p26, %p6, %p25;
	@%p26 bra 	$L__BB2_19;
	mul.wide.s32 	%rd22, %r92, 8;
	add.s64 	%rd23, %rd1, %rd22;
	ld.global.f64 	%fd55, [%rd23];
	st.shared.f64 	[%r9], %fd55;
$L__BB2_19:
	add.s32 	%r80, %r55, 3;
	shr.u32 	%r81, %r80, 2;
	and.b32  	%r96, %r81, 536870908;
	bar.sync 	0;
	ld.shared.f64 	%fd56, [%r7];
	ld.shared.f64 	%fd57, [%r10];
	fma.rn.f64 	%fd58, %fd56, %fd57, %fd4;
	ld.shared.f64 	%fd59, [%r7+8];
	ld.shared.f64 	%fd60, [%r10+32];
	fma.rn.f64 	%fd61, %fd59, %fd60, %fd58;
	ld.shared.f64 	%fd62, [%r7+16];
	ld.shared.f64 	%fd63, [%r10+64];
	fma.rn.f64 	%fd64, %fd62, %fd63, %fd61;
	ld.shared.f64 	%fd65, [%r7+24];
	ld.shared.f64 	%fd66, [%r10+96];
	fma.rn.f64 	%fd84, %fd65, %fd66, %fd64;
	bar.sync 	0;
	add.s32 	%r95, %r95, 4;
	add.s32 	%r94, %r94, 16;
	add.s32 	%r93, %r93, 16;
	shl.b32 	%r82, %r56, 4;
	add.s32 	%r92, %r92, %r82;
	add.s32 	%r91, %r91, %r82;
	add.s32 	%r90, %r90, %r82;
	add.s32 	%r89, %r89, %r82;
	add.s32 	%r88, %r88, 16;
	add.s32 	%r87, %r87, 16;
	setp.ne.s32 	%p27, %r95, 0;
	@%p27 bra 	$L__BB2_3;
$L__BB2_20:
	add.s32 	%r83, %r55, 3;
	shr.u32 	%r84, %r83, 2;
	and.b32  	%r37, %r84, 3;
	setp.eq.s32 	%p28, %r37, 0;
	@%p28 bra 	$L__BB2_27;
	shl.b32 	%r85, %r96, 2;
	add.s32 	%r100, %r3, %r85;
	mad.lo.s32 	%r101, %r56, %r100, %r2;
	shl.b32 	%r40, %r56, 2;
	add.s32 	%r98, %r1, %r85;
	mad.lo.s32 	%r99, %r55, %r4, %r98;
	neg.s32 	%r97, %r37;
$L__BB2_22:
	.pragma "nounroll";
	setp.ge.s32 	%p29, %r4, %r54;
	setp.ge.s32 	%p30, %r98, %r55;
	or.pred  	%p31, %p29, %p30;
	@%p31 bra 	$L__BB2_24;
	ld.param.u64 	%rd34, [_Z12tiled_matmuliiiPdS_S__param_3];
	cvta.to.global.u64 	%rd24, %rd34;
	mul.wide.u32 	%rd25, %r99, 8;
	add.s64 	%rd26, %rd24, %rd25;
	ld.global.f64 	%fd67, [%rd26];
	st.shared.f64 	[%r8], %fd67;
$L__BB2_24:
	setp.ge.s32 	%p32, %r2, %r56;
	setp.ge.s32 	%p33, %r100, %r55;
	or.pred  	%p34, %p32, %p33;
	@%p34 bra 	$L__BB2_26;
	mul.wide.s32 	%rd27, %r101, 8;
	add.s64 	%rd28, %rd1, %rd27;
	ld.global.f64 	%fd68, [%rd28];
	st.shared.f64 	[%r9], %fd68;
$L__BB2_26:
	bar.sync 	0;
	ld.shared.f64 	%fd69, [%r7];
	ld.shared.f64 	%fd70, [%r10];
	fma.rn.f64 	%fd71, %fd69, %fd70, %fd84;
	ld.shared.f64 	%fd72, [%r7+8];
	ld.shared.f64 	%fd73, [%r10+32];
	fma.rn.f64 	%fd74, %fd72, %fd73, %fd71;
	ld.shared.f64 	%fd75, [%r7+16];
	ld.shared.f64 	%fd76, [%r10+64];
	fma.rn.f64 	%fd77, %fd75, %fd76, %fd74;
	ld.shared.f64 	%fd78, [%r7+24];
	ld.shared.f64 	%fd79, [%r10+96];
	fma.rn.f64 	%fd84, %fd78, %fd79, %fd77;
	bar.sync 	0;
	add.s32 	%r101, %r101, %r40;
	add.s32 	%r100, %r100, 4;
	add.s32 	%r99, %r99, 4;
	add.s32 	%r98, %r98, 4;
	add.s32 	%r97, %r97, 1;
	setp.ne.s32 	%p35, %r97, 0;
	@%p35 bra 	$L__BB2_22;
$L__BB2_27:
	setp.ge.s32 	%p36, %r4, %r54;
	setp.ge.s32 	%p37, %r2, %r56;
	or.pred  	%p38, %p36, %p37;
	@%p38 bra 	$L__BB2_29;
	ld.param.u64 	%rd35, [_Z12tiled_matmuliiiPdS_S__param_5];
	mad.lo.s32 	%r86, %r56, %r4, %r2;
	cvta.to.global.u64 	%rd29, %rd35;
	mul.wide.s32 	%rd30, %r86, 8;
	add.s64 	%rd31, %rd29, %rd30;
	st.global.f64 	[%rd31], %fd84;
$L__BB2_29:
	ret;

}


// ===== COMPILED SASS (sm_100) =====

	.target	sm_100

	.elftype	@"ET_EXEC"


//--------------------- .note.nv.tkinfo           --------------------------
	.section	.note.nv.tkinfo,"",@"SHT_NOTE"
	.sectionflags	@"SHF_NOTE_NV_TKINFO"
	.tkinfo
        /*0018*/ 	.word	0x00000002
        /*0030*/ 	.string	""
        /*0030*/ 	.string	"ptxas"
        /*0030*/ 	.string	"Cuda compilation tools, release 13.0, V13.0.88"
        /*0030*/ 	.string	"Build cuda_13.0.r13.0/compiler.36424714_0"
        /*0030*/ 	.string	"-arch sm_100 -m 64 "



//--------------------- .note.nv.cuinfo           --------------------------
	.section	.note.nv.cuinfo,"",@"SHT_NOTE"
	.sectionflags	@"SHF_NOTE_NV_CUINFO"
        /*0018*/ 	.short	0x0002
        /*001a*/ 	.short	0x0064
        /*001c*/ 	.short	0x0082
	.zero		2


//--------------------- .nv.info                  --------------------------
	.section	.nv.info,"",@"SHT_CUDA_INFO"
	.align	4


	//----- nvinfo : EIATTR_REGCOUNT
	.align		4
        /*0000*/ 	.byte	0x04, 0x2f
        /*0002*/ 	.short	(.L_1 - .L_0)
	.align		4
.L_0:
        /*0004*/ 	.word	index@(_Z23matrix_transpose_kernelPKdPdii)
        /*0008*/ 	.word	0x0000000a


	//----- nvinfo : EIATTR_FRAME_SIZE
	.align		4
.L_1:
        /*000c*/ 	.byte	0x04, 0x11
        /*000e*/ 	.short	(.L_3 - .L_2)
	.align		4
.L_2:
        /*0010*/ 	.word	index@(_Z23matrix_transpose_kernelPKdPdii)
        /*0014*/ 	.word	0x00000000


	//----- nvinfo : EIATTR_REGCOUNT
	.align		4
.L_3:
        /*0018*/ 	.byte	0x04, 0x2f
        /*001a*/ 	.short	(.L_5 - .L_4)
	.align		4
.L_4:
        /*001c*/ 	.word	index@(_Z29tiled_matrix_transpose_kernelPKdPdii)
        /*0020*/ 	.word	0x0000000e


	//----- nvinfo : EIATTR_FRAME_SIZE
	.align		4
.L_5:
        /*0024*/ 	.byte	0x04, 0x11
        /*0026*/ 	.short	(.L_7 - .L_6)
	.align		4
.L_6:
        /*0028*/ 	.word	index@(_Z29tiled_matrix_transpose_kernelPKdPdii)
        /*002c*/ 	.word	0x00000000


	//----- nvinfo : EIATTR_REGCOUNT
	.align		4
.L_7:
        /*0030*/ 	.byte	0x04, 0x2f
        /*0032*/ 	.short	(.L_9 - .L_8)
	.align		4
.L_8:
        /*0034*/ 	.word	index@(_Z12tiled_matmuliiiPdS_S_)
        /*0038*/ 	.word	0x00000020


	//----- nvinfo : EIATTR_FRAME_SIZE
	.align		4
.L_9:
        /*003c*/ 	.byte	0x04, 0x11
        /*003e*/ 	.short	(.L_11 - .L_10)
	.align		4
.L_10:
        /*0040*/ 	.word	index@(_Z12tiled_matmuliiiPdS_S_)
        /*0044*/ 	.word	0x00000000


	//----- nvinfo : EIATTR_MIN_STACK_SIZE
	.align		4
.L_11:
        /*0048*/ 	.byte	0x04, 0x12
        /*004a*/ 	.short	(.L_13 - .L_12)
	.align		4
.L_12:
        /*004c*/ 	.word	index@(_Z12tiled_matmuliiiPdS_S_)
        /*0050*/ 	.word	0x00000000


	//----- nvinfo : EIATTR_MIN_STACK_SIZE
	.align		4
.L_13:
        /*0054*/ 	.byte	0x04, 0x12
        /*0056*/ 	.short	(.L_15 - .L_14)
	.align		4
.L_14:
        /*0058*/ 	.word	index@(_Z29tiled_matrix_transpose_kernelPKdPdii)
        /*005c*/ 	.word	0x00000000


	//----- nvinfo : EIATTR_MIN_STACK_SIZE
	.align		4
.L_15:
        /*0060*/ 	.byte	0x04, 0x12
        /*0062*/ 	.short	(.L_17 - .L_16)
	.align		4
.L_16:
        /*0064*/ 	.word	index@(_Z23matrix_transpose_kernelPKdPdii)
        /*0068*/ 	.word	0x00000000
.L_17:


//--------------------- .nv.compat                --------------------------
	.section	.nv.compat,"",@"SHT_CUDA_COMPAT_INFO"
	.align	4
        /*0000*/ 	.byte	0x02, 0x09, 0x00, 0x00, 0x02, 0x02, 0x01, 0x00, 0x02, 0x05, 0x05, 0x00, 0x03, 0x07, 0x01, 0x01
        /*0010*/ 	.byte	0x02, 0x03, 0x00, 0x00, 0x02, 0x06, 0x01, 0x00, 0x04, 0x0b, 0x08, 0x00, 0x01, 0x00, 0x00, 0x00
        /*0020*/ 	.byte	0x00, 0x00, 0x00, 0x00


//--------------------- .nv.info._Z12tiled_matmuliiiPdS_S_ --------------------------
	.section	.nv.info._Z12tiled_matmuliiiPdS_S_,"",@"SHT_CUDA_INFO"
	.sectionflags	@""
	.align	4


	//----- nvinfo : EIATTR_CUDA_API_VERSION
	.align		4
        /*0000*/ 	.byte	0x04, 0x37
        /*0002*/ 	.short	(.L_19 - .L_18)
.L_18:
        /*0004*/ 	.word	0x00000082


	//----- nvinfo : EIATTR_KPARAM_INFO
	.align		4
.L_19:
        /*0008*/ 	.byte	0x04, 0x17
        /*000a*/ 	.short	(.L_21 - .L_20)
.L_20:
        /*000c*/ 	.word	0x00000000
        /*0010*/ 	.short	0x0005
        /*0012*/ 	.short	0x0020
        /*0014*/ 	.byte	0x00, 0xf5, 0x21, 0x00


	//----- nvinfo : EIATTR_KPARAM_INFO
	.align		4
.L_21:
        /*0018*/ 	.byte	0x04, 0x17
        /*001a*/ 	.short	(.L_23 - .L_22)
.L_22:
        /*001c*/ 	.word	0x00000000
        /*0020*/ 	.short	0x0004
        /*0022*/ 	.short	0x0018
        /*0024*/ 	.byte	0x00, 0xf5, 0x21, 0x00


	//----- nvinfo : EIATTR_KPARAM_INFO
	.align		4
.L_23:
        /*0028*/ 	.byte	0x04, 0x17
        /*002a*/ 	.short	(.L_25 - .L_24)
.L_24:
        /*002c*/ 	.word	0x00000000
        /*0030*/ 	.short	0x0003
        /*0032*/ 	.short	0x0010
        /*0034*/ 	.byte	0x00, 0xf5, 0x21, 0x00


	//----- nvinfo : EIATTR_KPARAM_INFO
	.align		4
.L_25:
        /*0038*/ 	.byte	0x04, 0x17
        /*003a*/ 	.short	(.L_27 - .L_26)
.L_26:
        /*003c*/ 	.word	0x00000000
        /*0040*/ 	.short	0x0002
        /*0042*/ 	.short	0x0008
        /*0044*/ 	.byte	0x00, 0xf0, 0x11, 0x00


	//----- nvinfo : EIATTR_KPARAM_INFO
	.align		4
.L_27:
        /*0048*/ 	.byte	0x04, 0x17
        /*004a*/ 	.short	(.L_29 - .L_28)
.L_28:
        /*004c*/ 	.word	0x00000000
        /*0050*/ 	.short	0x0001
        /*0052*/ 	.short	0x0004
        /*0054*/ 	.byte	0x00, 0xf0, 0x11, 0x00


	//----- nvinfo : EIATTR_KPARAM_INFO
	.align		4
.L_29:
        /*0058*/ 	.byte	0x04, 0x17
        /*005a*/ 	.short	(.L_31 - .L_30)
.L_30:
        /*005c*/ 	.word	0x00000000
        /*0060*/ 	.short	0x0000
        /*0062*/ 	.short	0x0000
        /*0064*/ 	.byte	0x00, 0xf0, 0x11, 0x00


	//----- nvinfo : EIATTR_SPARSE_MMA_MASK
	.align		4
.L_31:
        /*0068*/ 	.byte	0x03, 0x50
        /*006a*/ 	.short	0x0000


	//----- nvinfo : EIATTR_MAXREG_COUNT
	.align		4
        /*006c*/ 	.byte	0x03, 0x1b
        /*006e*/ 	.short	0x00ff


	//----- nvinfo : EIATTR_NUM_BARRIERS
	.align		4
        /*0070*/ 	.byte	0x02, 0x4c
        /*0072*/ 	.byte	0x01
	.zero		1


	//----- nvinfo : EIATTR_MERCURY_ISA_VERSION
	.align		4
        /*0074*/ 	.byte	0x03, 0x5f
        /*0076*/ 	.short	0x0101


	//----- nvinfo : EIATTR_VRC_CTA_INIT_COUNT
	.align		4
        /*0078*/ 	.byte	0x02, 0x4a
	.zero		1
	.zero		1


	//----- nvinfo : EIATTR_EXIT_INSTR_OFFSETS
	.align		4
        /*007c*/ 	.byte	0x04, 0x1c
        /*007e*/ 	.short	(.L_33 - .L_32)


	//   ....[0]....
.L_32:
        /*0080*/ 	.word	0x00000cc0


	//   ....[1]....
        /*0084*/ 	.word	0x00000d10


	//----- nvinfo : EIATTR_CBANK_PARAM_SIZE
	.align		4
.L_33:
        /*0088*/ 	.byte	0x03, 0x19
        /*008a*/ 	.short	0x0028


	//----- nvinfo : EIATTR_PARAM_CBANK
	.align		4
        /*008c*/ 	.byte	0x04, 0x0a
        /*008e*/ 	.short	(.L_35 - .L_34)
	.align		4
.L_34:
        /*0090*/ 	.word	index@(.nv.constant0._Z12tiled_matmuliiiPdS_S_)
        /*0094*/ 	.short	0x0380
        /*0096*/ 	.short	0x0028


	//----- nvinfo : EIATTR_SW_WAR
	.align		4
.L_35:
        /*0098*/ 	.byte	0x04, 0x36
        /*009a*/ 	.short	(.L_37 - .L_36)
.L_36:
        /*009c*/ 	.word	0x00000008
.L_37:


//--------------------- .nv.info._Z29tiled_matrix_transpose_kernelPKdPdii --------------------------
	.section	.nv.info._Z29tiled_matrix_transpose_kernelPKdPdii,"",@"SHT_CUDA_INFO"
	.sectionflags	@""
	.align	4


	//----- nvinfo : EIATTR_CUDA_API_VERSION
	.align		4
        /*0000*/ 	.byte	0x04, 0x37
        /*0002*/ 	.short	(.L_39 - .L_38)
.L_38:
        /*0004*/ 	.word	0x00000082


	//----- nvinfo : EIATTR_KPARAM_INFO
	.align		4
.L_39:
        /*0008*/ 	.byte	0x04, 0x17
        /*000a*/ 	.short	(.L_41 - .L_40)
.L_40:
        /*000c*/ 	.word	0x00000000
        /*0010*/ 	.short	0x0003
        /*0012*/ 	.short	0x0014
        /*0014*/ 	.byte	0x00, 0xf0, 0x11, 0x00


	//----- nvinfo : EIATTR_KPARAM_INFO
	.align		4
.L_41:
        /*0018*/ 	.byte	0x04, 0x17
        /*001a*/ 	.short	(.L_43 - .L_42)
.L_42:
        /*001c*/ 	.word	0x00000000
        /*0020*/ 	.short	0x0002
        /*0022*/ 	.short	0x0010
        /*0024*/ 	.byte	0x00, 0xf0, 0x11, 0x00


	//----- nvinfo : EIATTR_KPARAM_INFO
	.align		4
.L_43:
        /*0028*/ 	.byte	0x04, 0x17
        /*002a*/ 	.short	(.L_45 - .L_44)
.L_44:
        /*002c*/ 	.word	0x00000000
        /*0030*/ 	.short	0x0001
        /*0032*/ 	.short	0x0008
        /*0034*/ 	.byte	0x00, 0xf5, 0x21, 0x00


	//----- nvinfo : EIATTR_KPARAM_INFO
	.align		4
.L_45:
        /*0038*/ 	.byte	0x04, 0x17
        /*003a*/ 	.short	(.L_47 - .L_46)
.L_46:
        /*003c*/ 	.word	0x00000000
        /*0040*/ 	.short	0x0000
        /*0042*/ 	.short	0x0000
        /*0044*/ 	.byte	0x00, 0xf5, 0x21, 0x00


	//----- nvinfo : EIATTR_SPARSE_MMA_MASK
	.align		4
.L_47:
        /*0048*/ 	.byte	0x03, 0x50
        /*004a*/ 	.short	0x0000


	//----- nvinfo : EIATTR_MAXREG_COUNT
	.align		4
        /*004c*/ 	.byte	0x03, 0x1b
        /*004e*/ 	.short	0x00ff


	//----- nvinfo : EIATTR_NUM_BARRIERS
	.align		4
        /*0050*/ 	.byte	0x02, 0x4c
        /*0052*/ 	.byte	0x01
	.zero		1


	//----- nvinfo : EIATTR_MERCURY_ISA_VERSION
	.align		4
        /*0054*/ 	.byte	0x03, 0x5f
        /*0056*/ 	.short	0x0101


	//----- nvinfo : EIATTR_VRC_CTA_INIT_COUNT
	.align		4
        /*0058*/ 	.byte	0x02, 0x4a
	.zero		1
	.zero		1


	//----- nvinfo : EIATTR_EXIT_INSTR_OFFSETS
	.align		4
        /*005c*/ 	.byte	0x04, 0x1c
        /*005e*/ 	.short	(.L_49 - .L_48)


	//   ....[0]....
.L_48:
        /*0060*/ 	.word	0x000001c0


	//   ....[1]....
        /*0064*/ 	.word	0x00000270


	//----- nvinfo : EIATTR_CBANK_PARAM_SIZE
	.align		4
.L_49:
        /*0068*/ 	.byte	0x03, 0x19
        /*006a*/ 	.short	0x0018


	//----- nvinfo : EIATTR_PARAM_CBANK
	.align		4
        /*006c*/ 	.byte	0x04, 0x0a
        /*006e*/ 	.short	(.L_51 - .L_50)
	.align		4
.L_50:
        /*0070*/ 	.word	index@(.nv.constant0._Z29tiled_matrix_transpose_kernelPKdPdii)
        /*0074*/ 	.short	0x0380
        /*0076*/ 	.short	0x0018


	//----- nvinfo : EIATTR_SW_WAR
	.align		4
.L_51:
        /*0078*/ 	.byte	0x04, 0x36
        /*007a*/ 	.short	(.L_53 - .L_52)
.L_52:
        /*007c*/ 	.word	0x00000008
.L_53:


//--------------------- .nv.info._Z23matrix_transpose_kernelPKdPdii --------------------------
	.section	.nv.info._Z23matrix_transpose_kernelPKdPdii,"",@"SHT_CUDA_INFO"
	.sectionflags	@""
	.align	4


	//----- nvinfo : EIATTR_CUDA_API_VERSION
	.align		4
        /*0000*/ 	.byte	0x04, 0x37
        /*0002*/ 	.short	(.L_55 - .L_54)
.L_54:
        /*0004*/ 	.word	0x00000082


	//----- nvinfo : EIATTR_KPARAM_INFO
	.align		4
.L_55:
        /*0008*/ 	.byte	0x04, 0x17
        /*000a*/ 	.short	(.L_57 - .L_56)
.L_56:
        /*000c*/ 	.word	0x00000000
        /*0010*/ 	.short	0x0003
        /*0012*/ 	.short	0x0014
        /*0014*/ 	.byte	0x00, 0xf0, 0x11, 0x00


	//----- nvinfo : EIATTR_KPARAM_INFO
	.align		4
.L_57:
        /*0018*/ 	.byte	0x04, 0x17
        /*001a*/ 	.short	(.L_59 - .L_58)
.L_58:
        /*001c*/ 	.word	0x00000000
        /*0020*/ 	.short	0x0002
        /*0022*/ 	.short	0x0010
        /*0024*/ 	.byte	0x00, 0xf0, 0x11, 0x00


	//----- nvinfo : EIATTR_KPARAM_INFO
	.align		4
.L_59:
        /*0028*/ 	.byte	0x04, 0x17
        /*002a*/ 	.short	(.L_61 - .L_60)
.L_60:
        /*002c*/ 	.word	0x00000000
        /*0030*/ 	.short	0x0001
        /*0032*/ 	.short	0x0008
        /*0034*/ 	.byte	0x00, 0xf5, 0x21, 0x00


	//----- nvinfo : EIATTR_KPARAM_INFO
	.align		4
.L_61:
        /*0038*/ 	.byte	0x04, 0x17
        /*003a*/ 	.short	(.L_63 - .L_62)
.L_62:
        /*003c*/ 	.word	0x00000000
        /*0040*/ 	.short	0x0000
        /*0042*/ 	.short	0x0000
        /*0044*/ 	.byte	0x00, 0xf5, 0x21, 0x00


	//----- nvinfo : EIATTR_SPARSE_MMA_MASK
	.align		4
.L_63:
        /*0048*/ 	.byte	0x03, 0x50
        /*004a*/ 	.short	0x0000


	//----- nvinfo : EIATTR_MAXREG_COUNT
	.align		4
        /*004c*/ 	.byte	0x03, 0x1b
        /*004e*/ 	.short	0x00ff


	//----- nvinfo : EIATTR_MERCURY_ISA_VERSION
	.align		4
        /*0050*/ 	.byte	0x03, 0x5f
        /*0052*/ 	.short	0x0101


	//----- nvinfo : EIATTR_VRC_CTA_INIT_COUNT
	.align		4
        /*0054*/ 	.byte	0x02, 0x4a
	.zero		1
	.zero		1


	//----- nvinfo : EIATTR_EXIT_INSTR_OFFSETS
	.align		4
        /*0058*/ 	.byte	0x04, 0x1c
        /*005a*/ 	.short	(.L_65 - .L_64)


	//   ....[0]....
.L_64:
        /*005c*/ 	.word	0x000000e0


	//   ....[1]....
        /*0060*/ 	.word	0x00000160


	//----- nvinfo : EIATTR_CBANK_PARAM_SIZE
	.align		4
.L_65:
        /*0064*/ 	.byte	0x03, 0x19
        /*0066*/ 	.short	0x0018


	//----- nvinfo : EIATTR_PARAM_CBANK
	.align		4
        /*0068*/ 	.byte	0x04, 0x0a
        /*006a*/ 	.short	(.L_67 - .L_66)
	.align		4
.L_66:
        /*006c*/ 	.word	index@(.nv.constant0._Z23matrix_transpose_kernelPKdPdii)
        /*0070*/ 	.short	0x0380
        /*0072*/ 	.short	0x0018


	//----- nvinfo : EIATTR_SW_WAR
	.align		4
.L_67:
        /*0074*/ 	.byte	0x04, 0x36
        /*0076*/ 	.short	(.L_69 - .L_68)
.L_68:
        /*0078*/ 	.word	0x00000008
.L_69:


//--------------------- .nv.callgraph             --------------------------
	.section	.nv.callgraph,"",@"SHT_CUDA_CALLGRAPH"
	.align	4
	.sectionentsize	8
	.align		4
        /*0000*/ 	.word	0x00000000
	.align		4
        /*0004*/ 	.word	0xffffffff
	.align		4
        /*0008*/ 	.word	0x00000000
	.align		4
        /*000c*/ 	.word	0xfffffffe
	.align		4
        /*0010*/ 	.word	0x00000000
	.align		4
        /*0014*/ 	.word	0xfffffffd
	.align		4
        /*0018*/ 	.word	0x00000000
	.align		4
        /*001c*/ 	.word	0xfffffffc


//--------------------- .text._Z12tiled_matmuliiiPdS_S_ --------------------------
	.section	.text._Z12tiled_matmuliiiPdS_S_,"ax",@progbits
	.align	128
        .global         _Z12tiled_matmuliiiPdS_S_
        .type           _Z12tiled_matmuliiiPdS_S_,@function
        .size           _Z12tiled_matmuliiiPdS_S_,(.L_x_7 - _Z12tiled_matmuliiiPdS_S_)
        .other          _Z12tiled_matmuliiiPdS_S_,@"STO_CUDA_ENTRY STV_DEFAULT"
_Z12tiled_matmuliiiPdS_S_:
.text._Z12tiled_matmuliiiPdS_S_:
[----:B------:R-:W-:Y:S01]  /*0000*/  LDC R1, c[0x0][0x37c] ;  /* 0x0000df00ff017b82 */ /* 0x000fe20000000800 */
[----:B------:R-:W0:Y:S01]  /*0010*/  S2R R13, SR_TID.X ;  /* 0x00000000000d7919 */ /* 0x000e220000002100 */
[----:B------:R-:W1:Y:S06]  /*0020*/  LDCU UR7, c[0x0][0x384] ;  /* 0x00007080ff0777ac */ /* 0x000e6c0008000800 */
[----:B------:R-:W0:Y:S01]  /*0030*/  S2UR UR4, SR_CTAID.X ;  /* 0x00000000000479c3 */ /* 0x000e220000002500 */
[----:B------:R-:W-:Y:S01]  /*0040*/  CS2R R24, SRZ ;  /* 0x0000000000187805 */ /* 0x000fe2000001ff00 */
[----:B------:R-:W2:Y:S01]  /*0050*/  S2R R12, SR_TID.Y ;  /* 0x00000000000c7919 */ /* 0x000ea20000002200 */
[----:B------:R-:W3:Y:S05]  /*0060*/  LDCU.64 UR10, c[0x0][0x358] ;  /* 0x00006b00ff0a77ac */ /* 0x000eea0008000a00 */
[----:B------:R-:W0:Y:S08]  /*0070*/  LDC R0, c[0x0][0x360] ;  /* 0x0000d800ff007b82 */ /* 0x000e300000000800 */
[----:B------:R-:W2:Y:S01]  /*0080*/  S2UR UR5, SR_CTAID.Y ;  /* 0x00000000000579c3 */ /* 0x000ea20000002600 */
[----:B-1----:R-:W-:-:S07]  /*0090*/  UISETP.GE.AND UP0, UPT, UR7, 0x1, UPT ;  /* 0x000000010700788c */ /* 0x002fce000bf06270 */
[----:B------:R-:W2:Y:S01]  /*00a0*/  LDC R3, c[0x0][0x364] ;  /* 0x0000d900ff037b82 */ /* 0x000ea20000000800 */
[----:B0-----:R-:W-:Y:S02]  /*00b0*/  IMAD R7, R0, UR4, R13 ;  /* 0x0000000400077c24 */ /* 0x001fe4000f8e020d */
[----:B--2---:R-:W-:Y:S01]  /*00c0*/  IMAD R0, R3, UR5, R12 ;  /* 0x0000000503007c24 */ /* 0x004fe2000f8e020c */
[----:B---3--:R-:W-:Y:S06]  /*00d0*/  BRA.U !UP0, `(.L_x_0) ;  /* 0x0000000908e87547 */ /* 0x008fec000b800000 */
[----:B------:R-:W0:Y:S01]  /*00e0*/  S2UR UR6, SR_CgaCtaId ;  /* 0x00000000000679c3 */ /* 0x000e220000008800 */
[----:B------:R-:W-:Y:S01]  /*00f0*/  UMOV UR4, 0x400 ;  /* 0x0000040000047882 */ /* 0x000fe20000000000 */
[----:B------:R-:W-:Y:S01]  /*0100*/  UISETP.GE.U32.AND UP0, UPT, UR7, 0xd, UPT ;  /* 0x0000000d0700788c */ /* 0x000fe2000bf06070 */
[----:B------:R-:W-:Y:S01]  /*0110*/  IMAD.MOV.U32 R20, RZ, RZ, RZ ;  /* 0x000000ffff147224 */ /* 0x000fe200078e00ff */
[----:B------:R-:W-:Y:S01]  /*0120*/  UIADD3 UR5, UPT, UPT, UR4, 0x80, URZ ;  /* 0x0000008004057890 */ /* 0x000fe2000fffe0ff */
[----:B------:R-:W-:Y:S01]  /*0130*/  CS2R R24, SRZ ;  /* 0x0000000000187805 */ /* 0x000fe2000001ff00 */
[----:B0-----:R-:W-:Y:S02]  /*0140*/  ULEA UR4, UR6, UR4, 0x18 ;  /* 0x0000000406047291 */ /* 0x001fe4000f8ec0ff */
[----:B------:R-:W-:-:S04]  /*0150*/  ULEA UR5, UR6, UR5, 0x18 ;  /* 0x0000000506057291 */ /* 0x000fc8000f8ec0ff */
[----:B------:R-:W-:Y:S02]  /*0160*/  LEA R2, R12, UR4, 0x5 ;  /* 0x000000040c027c11 */ /* 0x000fe4000f8e28ff */
[----:B------:R-:W-:-:S03]  /*0170*/  LEA R3, R13, UR5, 0x3 ;  /* 0x000000050d037c11 */ /* 0x000fc6000f8e18ff */
[----:B------:R-:W-:Y:S01]  /*0180*/  IMAD R4, R13, 0x8, R2 ;  /* 0x000000080d047824 */ /* 0x000fe200078e0202 */
[----:B------:R-:W-:Y:S01]  /*0190*/  LEA R5, R12, R3, 0x5 ;  /* 0x000000030c057211 */ /* 0x000fe200078e28ff */
[----:B------:R-:W-:Y:S06]  /*01a0*/  BRA.U !UP0, `(.L_x_1) ;  /* 0x0000000908047547 */ /* 0x000fec000b800000 */
[----:B------:R-:W0:Y:S01]  /*01b0*/  LDCU UR6, c[0x0][0x380] ;  /* 0x00007000ff0677ac */ /* 0x000e220008000800 */
[C---:B------:R-:W-:Y:S01]  /*01c0*/  IADD3 R10, PT, PT, R12.reuse, 0x4, RZ ;  /* 0x000000040c0a7810 */ /* 0x040fe20007ffe0ff */
[C---:B------:R-:W-:Y:S01]  /*01d0*/  VIADD R6, R12.reuse, 0xc ;  /* 0x0000000c0c067836 */ /* 0x040fe20000000000 */
[----:B------:R-:W-:Y:S01]  /*01e0*/  CS2R R24, SRZ ;  /* 0x0000000000187805 */ /* 0x000fe2000001ff00 */
[----:B------:R-:W1:Y:S01]  /*01f0*/  LDCU UR8, c[0x0][0x388] ;  /* 0x00007100ff0877ac */ /* 0x000e620008000800 */
[----:B------:R-:W-:Y:S02]  /*0200*/  VIADD R8, R12, 0x8 ;  /* 0x000000080c087836 */ /* 0x000fe40000000000 */
[C-C-:B------:R-:W-:Y:S01]  /*0210*/  IMAD R15, R0.reuse, UR7, R13.reuse ;  /* 0x00000007000f7c24 */ /* 0x140fe2000f8e020d */
[----:B------:R-:W-:Y:S01]  /*0220*/  UIADD3 UR4, UPT, UPT, UR7, 0x3, URZ ;  /* 0x0000000307047890 */ /* 0x000fe2000fffe0ff */
[----:B------:R-:W-:Y:S01]  /*0230*/  IMAD.MOV.U32 R14, RZ, RZ, R13 ;  /* 0x000000ffff0e7224 */ /* 0x000fe200078e000d */
[----:B------:R-:W2:Y:S02]  /*0240*/  LDCU UR5, c[0x0][0x384] ;  /* 0x00007080ff0577ac */ /* 0x000ea40008000800 */
[----:B------:R-:W-:Y:S01]  /*0250*/  USHF.R.U32.HI UR4, URZ, 0x2, UR4 ;  /* 0x00000002ff047899 */ /* 0x000fe20008011604 */
[----:B------:R-:W3:Y:S01]  /*0260*/  LDCU.64 UR12, c[0x0][0x390] ;  /* 0x00007200ff0c77ac */ /* 0x000ee20008000a00 */
[----:B0-----:R-:W-:-:S02]  /*0270*/  ISETP.GE.AND P1, PT, R0, UR6, PT ;  /* 0x0000000600007c0c */ /* 0x001fc4000bf26270 */
[----:B------:R-:W-:Y:S01]  /*0280*/  ULOP3.LUT UR4, UR4, 0x1ffffffc, URZ, 0xc0, !UPT ;  /* 0x1ffffffc04047892 */ /* 0x000fe2000f8ec0ff */
[--C-:B-1----:R-:W-:Y:S02]  /*0290*/  IMAD R23, R6, UR8, R7.reuse ;  /* 0x0000000806177c24 */ /* 0x102fe4000f8e0207 */
[--C-:B------:R-:W-:Y:S01]  /*02a0*/  IMAD R21, R8, UR8, R7.reuse ;  /* 0x0000000808157c24 */ /* 0x100fe2000f8e0207 */
[----:B------:R-:W-:Y:S01]  /*02b0*/  UIADD3 UR6, UPT, UPT, -UR4, URZ, URZ ;  /* 0x000000ff04067290 */ /* 0x000fe2000fffe1ff */
[--C-:B------:R-:W-:Y:S02]  /*02c0*/  IMAD R19, R10, UR8, R7.reuse ;  /* 0x000000080a137c24 */ /* 0x100fe4000f8e0207 */
[----:B------:R-:W-:Y:S01]  /*02d0*/  IMAD R17, R12, UR8, R7 ;  /* 0x000000080c117c24 */ /* 0x000fe2000f8e0207 */
[----:B--2---:R-:W-:-:S08]  /*02e0*/  UMOV UR8, 0x8 ;  /* 0x0000000800087882 */ /* 0x004fd00000000000 */
.L_x_2:
[----:B------:R-:W0:Y:S01]  /*02f0*/  LDC R6, c[0x0][0x388] ;  /* 0x0000e200ff067b82 */ /* 0x000e220000000800 */
[----:B------:R-:W-:Y:S02]  /*0300*/  UMOV UR7, UR5 ;  /* 0x0000000500077c82 */ /* 0x000fe40008000000 */
[----:B------:R-:W-:-:S13]  /*0310*/  ISETP.GE.OR P2, PT, R14, UR7, P1 ;  /* 0x000000070e007c0c */ /* 0x000fda0008f46670 */
[----:B------:R-:W1:Y:S01]  /*0320*/  @!P2 LDC.64 R10, c[0x0][0x390] ;  /* 0x0000e400ff0aab82 */ /* 0x000e620000000a00 */
[----:B0-----:R-:W-:-:S04]  /*0330*/  ISETP.GE.AND P0, PT, R7, R6, PT ;  /* 0x000000060700720c */ /* 0x001fc80003f06270 */
[----:B------:R-:W-:Y:S01]  /*0340*/  ISETP.GE.OR P3, PT, R12, UR7, P0 ;  /* 0x000000070c007c0c */ /* 0x000fe20008766670 */
[----:B-1----:R-:W-:-:S12]  /*0350*/  @!P2 IMAD.WIDE.U32 R10, R15, 0x8, R10 ;  /* 0x000000080f0aa825 */ /* 0x002fd800078e000a */
[----:B------:R-:W0:Y:S01]  /*0360*/  @!P3 LDC.64 R8, c[0x0][0x398] ;  /* 0x0000e600ff08bb82 */ /* 0x000e220000000a00 */
[----:B------:R-:W2:Y:S01]  /*0370*/  @!P2 LDG.E.64 R10, desc[UR10][R10.64] ;  /* 0x0000000a0a0aa981 */ /* 0x000ea2000c1e1b00 */
[----:B0-----:R-:W-:-:S06]  /*0380*/  @!P3 IMAD.WIDE R26, R17, 0x8, R8 ;  /* 0x00000008111ab825 */ /* 0x001fcc00078e0208 */
[----:B------:R-:W4:Y:S01]  /*0390*/  @!P3 LDG.E.64 R26, desc[UR10][R26.64] ;  /* 0x0000000a1a1ab981 */ /* 0x000f22000c1e1b00 */
[----:B------:R-:W-:Y:S01]  /*03a0*/  VIADD R16, R12, 0x4 ;  /* 0x000000040c107836 */ /* 0x000fe20000000000 */
[----:B------:R-:W-:Y:S01]  /*03b0*/  UIADD3 UR9, UPT, UPT, UR8, -0x8, URZ ;  /* 0xfffffff808097890 */ /* 0x000fe2000fffe0ff */
[----:B------:R-:W-:-:S05]  /*03c0*/  IMAD R18, R0, UR7, RZ ;  /* 0x0000000700127c24 */ /* 0x000fca000f8e02ff */
[----:B------:R-:W-:Y:S01]  /*03d0*/  IADD3 R18, P4, P5, R18, UR9, R13 ;  /* 0x0000000912127c10 */ /* 0x000fe2000fd9e00d */
[----:B--2---:R-:W-:Y:S04]  /*03e0*/  @!P2 STS.64 [R4], R10 ;  /* 0x0000000a0400a388 */ /* 0x004fe80000000a00 */
[----:B----4-:R-:W-:Y:S01]  /*03f0*/  @!P3 STS.64 [R5], R26 ;  /* 0x0000001a0500b388 */ /* 0x010fe20000000a00 */
[----:B------:R-:W-:Y:S06]  /*0400*/  BAR.SYNC.DEFER_BLOCKING 0x0 ;  /* 0x0000000000007b1d */ /* 0x000fec0000010000 */
[----:B------:R-:W-:Y:S04]  /*0410*/  LDS.64 R28, [R3] ;  /* 0x00000000031c7984 */ /* 0x000fe80000000a00 */
[----:B------:R-:W0:Y:S04]  /*0420*/  LDS.128 R8, [R2] ;  /* 0x0000000002087984 */ /* 0x000e280000000c00 */
[----:B------:R-:W1:Y:S01]  /*0430*/  LDS.64 R26, [R3+0x20] ;  /* 0x00002000031a7984 */ /* 0x000e620000000a00 */
[----:B0-----:R-:W-:-:S03]  /*0440*/  DFMA R24, R8, R28, R24 ;  /* 0x0000001c0818722b */ /* 0x001fc60000000018 */
[----:B------:R-:W-:Y:S05]  /*0450*/  LDS.64 R28, [R3+0x40] ;  /* 0x00004000031c7984 */ /* 0x000fea0000000a00 */
[----:B-1----:R-:W-:Y:S01]  /*0460*/  DFMA R24, R26, R10, R24 ;  /* 0x0000000a1a18722b */ /* 0x002fe20000000018 */
[----:B------:R-:W0:Y:S04]  /*0470*/  LDS.128 R8, [R2+0x10] ;  /* 0x0000100002087984 */ /* 0x000e280000000c00 */
[----:B------:R-:W1:Y:S01]  /*0480*/  LDS.64 R26, [R3+0x60] ;  /* 0x00006000031a7984 */ /* 0x000e620000000a00 */
[----:B------:R-:W-:Y:S01]  /*0490*/  BAR.SYNC.DEFER_BLOCKING 0x0 ;  /* 0x0000000000007b1d */ /* 0x000fe20000010000 */
[----:B------:R-:W-:-:S02]  /*04a0*/  ISETP.GE.OR P2, PT, R16, UR7, P0 ;  /* 0x0000000710007c0c */ /* 0x000fc40008746670 */
[----:B------:R-:W-:-:S04]  /*04b0*/  IADD3 R16, PT, PT, R14, 0x4, RZ ;  /* 0x000000040e107810 */ /* 0x000fc80007ffe0ff */
[----:B------:R-:W-:Y:S01]  /*04c0*/  ISETP.GE.OR P3, PT, R16, UR7, P1 ;  /* 0x0000000710007c0c */ /* 0x000fe20008f66670 */
[----:B0-----:R-:W-:-:S06]  /*04d0*/  DFMA R28, R8, R28, R24 ;  /* 0x0000001c081c722b */ /* 0x001fcc0000000018 */
[----:B------:R-:W0:Y:S01]  /*04e0*/  @!P2 LDC.64 R8, c[0x0][0x398] ;  /* 0x0000e600ff08ab82 */ /* 0x000e220000000a00 */
[----:B------:R-:W-:Y:S02]  /*04f0*/  IADD3.X R25, PT, PT, RZ, RZ, RZ, P4, P5 ;  /* 0x000000ffff197210 */ /* 0x000fe400027ea4ff */
[----:B---3--:R-:W-:Y:S01]  /*0500*/  LEA R24, P4, R18, UR12, 0x3 ;  /* 0x0000000c12187c11 */ /* 0x008fe2000f8818ff */
[----:B-1----:R-:W-:-:S03]  /*0510*/  DFMA R26, R26, R10, R28 ;  /* 0x0000000a1a1a722b */ /* 0x002fc6000000001c */
[----:B------:R-:W-:Y:S01]  /*0520*/  LEA.HI.X R25, R18, UR13, R25, 0x3, P4 ;  /* 0x0000000d12197c11 */ /* 0x000fe2000a0f1c19 */
[----:B0-----:R-:W-:-:S04]  /*0530*/  @!P2 IMAD.WIDE R10, R19, 0x8, R8 ;  /* 0x00000008130aa825 */ /* 0x001fc800078e0208 */
[----:B------:R-:W2:Y:S04]  /*0540*/  @!P3 LDG.E.64 R8, desc[UR10][R24.64+0x20] ;  /* 0x0000200a1808b981 */ /* 0x000ea8000c1e1b00 */
[----:B------:R-:W3:Y:S01]  /*0550*/  @!P2 LDG.E.64 R10, desc[UR10][R10.64] ;  /* 0x0000000a0a0aa981 */ /* 0x000ee2000c1e1b00 */
[----:B------:R-:W-:-:S03]  /*0560*/  IADD3 R16, PT, PT, R14, 0x8, RZ ;  /* 0x000000080e107810 */ /* 0x000fc60007ffe0ff */
[----:B--2---:R-:W-:Y:S04]  /*0570*/  @!P3 STS.64 [R4], R8 ;  /* 0x000000080400b388 */ /* 0x004fe80000000a00 */
[----:B---3--:R-:W-:Y:S01]  /*0580*/  @!P2 STS.64 [R5], R10 ;  /* 0x0000000a0500a388 */ /* 0x008fe20000000a00 */
[----:B------:R-:W-:Y:S06]  /*0590*/  BAR.SYNC.DEFER_BLOCKING 0x0 ;  /* 0x0000000000007b1d */ /* 0x000fec0000010000 */
[----:B------:R-:W-:Y:S04]  /*05a0*/  LDS.64 R28, [R3] ;  /* 0x00000000031c7984 */ /* 0x000fe80000000a00 */
[----:B------:R-:W0:Y:S02]  /*05b0*/  LDS.128 R8, [R2] ;  /* 0x0000000002087984 */ /* 0x000e240000000c00 */
[----:B0-----:R-:W-:-:S02]  /*05c0*/  DFMA R8, R8, R28, R26 ;  /* 0x0000001c0808722b */ /* 0x001fc4000000001a */
[----:B------:R-:W0:Y:S04]  /*05d0*/  LDS.64 R26, [R3+0x20] ;  /* 0x00002000031a7984 */ /* 0x000e280000000a00 */
[----:B------:R-:W-:Y:S02]  /*05e0*/  LDS.64 R28, [R3+0x40] ;  /* 0x00004000031c7984 */ /* 0x000fe40000000a00 */
[----:B0-----:R-:W-:Y:S02]  /*05f0*/  DFMA R26, R26, R10, R8 ;  /* 0x0000000a1a1a722b */ /* 0x001fe40000000008 */
[----:B------:R-:W0:Y:S01]  /*0600*/  LDS.128 R8, [R2+0x10] ;  /* 0x0000100002087984 */ /* 0x000e220000000c00 */
[----:B------:R-:W-:-:S05]  /*0610*/  ISETP.GE.OR P2, PT, R16, UR7, P1 ;  /* 0x0000000710007c0c */ /* 0x000fca0008f46670 */
[----:B0-----:R-:W-:Y:S01]  /*0620*/  DFMA R28, R8, R28, R26 ;  /* 0x0000001c081c722b */ /* 0x001fe2000000001a */
[----:B------:R-:W-:Y:S01]  /*0630*/  VIADD R8, R12, 0x8 ;  /* 0x000000080c087836 */ /* 0x000fe20000000000 */
[----:B------:R-:W0:Y:S04]  /*0640*/  LDS.64 R26, [R3+0x60] ;  /* 0x00006000031a7984 */ /* 0x000e280000000a00 */
[----:B------:R-:W-:-:S13]  /*0650*/  ISETP.GE.OR P3, PT, R8, UR7, P0 ;  /* 0x0000000708007c0c */ /* 0x000fda0008766670 */
[----:B------:R-:W1:Y:S02]  /*0660*/  @!P3 LDC.64 R8, c[0x0][0x398] ;  /* 0x0000e600ff08bb82 */ /* 0x000e640000000a00 */
[----:B-1----:R-:W-:-:S06]  /*0670*/  @!P3 IMAD.WIDE R8, R21, 0x8, R8 ;  /* 0x000000081508b825 */ /* 0x002fcc00078e0208 */
[----:B------:R-:W-:Y:S06]  /*0680*/  BAR.SYNC.DEFER_BLOCKING 0x0 ;  /* 0x0000000000007b1d */ /* 0x000fec0000010000 */
[----:B0-----:R-:W-:Y:S01]  /*0690*/  DFMA R26, R26, R10, R28 ;  /* 0x0000000a1a1a722b */ /* 0x001fe2000000001c */
[----:B------:R-:W2:Y:S04]  /*06a0*/  @!P2 LDG.E.64 R10, desc[UR10][R24.64+0x40] ;  /* 0x0000400a180aa981 */ /* 0x000ea8000c1e1b00 */
[----:B------:R-:W3:Y:S01]  /*06b0*/  @!P3 LDG.E.64 R8, desc[UR10][R8.64] ;  /* 0x0000000a0808b981 */ /* 0x000ee2000c1e1b00 */
[----:B------:R-:W-:-:S05]  /*06c0*/  VIADD R16, R12, 0xc ;  /* 0x0000000c0c107836 */ /* 0x000fca0000000000 */
[----:B------:R-:W-:Y:S02]  /*06d0*/  ISETP.GE.OR P0, PT, R16, UR7, P0 ;  /* 0x0000000710007c0c */ /* 0x000fe40008706670 */
[----:B------:R-:W-:Y:S01]  /*06e0*/  IADD3 R16, PT, PT, R14, 0xc, RZ ;  /* 0x0000000c0e107810 */ /* 0x000fe20007ffe0ff */
[----:B--2---:R-:W-:Y:S04]  /*06f0*/  @!P2 STS.64 [R4], R10 ;  /* 0x0000000a0400a388 */ /* 0x004fe80000000a00 */
[----:B---3--:R-:W-:Y:S01]  /*0700*/  @!P3 STS.64 [R5], R8 ;  /* 0x000000080500b388 */ /* 0x008fe20000000a00 */
[----:B------:R-:W-:Y:S06]  /*0710*/  BAR.SYNC.DEFER_BLOCKING 0x0 ;  /* 0x0000000000007b1d */ /* 0x000fec0000010000 */
[----:B------:R-:W-:Y:S04]  /*0720*/  LDS.64 R28, [R3] ;  /* 0x00000000031c7984 */ /* 0x000fe80000000a00 */
[----:B------:R-:W0:Y:S02]  /*0730*/  LDS.128 R8, [R2] ;  /* 0x0000000002087984 */ /* 0x000e240000000c00 */
[----:B0-----:R-:W-:-:S02]  /*0740*/  DFMA R28, R8, R28, R26 ;  /* 0x0000001c081c722b */ /* 0x001fc4000000001a */
[----:B------:R-:W0:Y:S06]  /*0750*/  LDS.64 R26, [R3+0x20] ;  /* 0x00002000031a7984 */ /* 0x000e2c0000000a00 */
[----:B0-----:R-:W-:Y:S02]  /*0760*/  DFMA R26, R26, R10, R28 ;  /* 0x0000000a1a1a722b */ /* 0x001fe4000000001c */
[----:B------:R-:W-:Y:S04]  /*0770*/  LDS.64 R28, [R3+0x40] ;  /* 0x00004000031c7984 */ /* 0x000fe80000000a00 */
[----:B------:R-:W0:Y:S01]  /*0780*/  LDS.128 R8, [R2+0x10] ;  /* 0x0000100002087984 */ /* 0x000e220000000c00 */
[----:B------:R-:W-:Y:S01]  /*0790*/  ISETP.GE.OR P2, PT, R16, UR7, P1 ;  /* 0x0000000710007c0c */ /* 0x000fe20008f46670 */
[----:B0-----:R-:W-:Y:S01]  /*07a0*/  DFMA R28, R8, R28, R26 ;  /* 0x0000001c081c722b */ /* 0x001fe2000000001a */
[----:B------:R-:W0:Y:S01]  /*07b0*/  @!P0 LDC.64 R8, c[0x0][0x398] ;  /* 0x0000e600ff088b82 */ /* 0x000e220000000a00 */
[----:B------:R-:W1:Y:S07]  /*07c0*/  LDS.64 R26, [R3+0x60] ;  /* 0x00006000031a7984 */ /* 0x000e6e0000000a00 */
[----:B------:R-:W-:Y:S01]  /*07d0*/  BAR.SYNC.DEFER_BLOCKING 0x0 ;  /* 0x0000000000007b1d */ /* 0x000fe20000010000 */
[----:B0-----:R-:W-:-:S05]  /*07e0*/  @!P0 IMAD.WIDE R8, R23, 0x8, R8 ;  /* 0x0000000817088825 */ /* 0x001fca00078e0208 */
[----:B------:R-:W2:Y:S04]  /*07f0*/  @!P2 LDG.E.64 R24, desc[UR10][R24.64+0x60] ;  /* 0x0000600a1818a981 */ /* 0x000ea8000c1e1b00 */
[----:B------:R-:W3:Y:S01]  /*0800*/  @!P0 LDG.E.64 R8, desc[UR10][R8.64] ;  /* 0x0000000a08088981 */ /* 0x000ee2000c1e1b00 */
[----:B-1----:R-:W-:Y:S01]  /*0810*/  DFMA R26, R26, R10, R28 ;  /* 0x0000000a1a1a722b */ /* 0x002fe2000000001c */
[----:B------:R-:W-:-:S04]  /*0820*/  UIADD3 UR6, UPT, UPT, UR6, 0x4, URZ ;  /* 0x0000000406067890 */ /* 0x000fc8000fffe0ff */
[----:B------:R-:W-:Y:S01]  /*0830*/  UISETP.NE.AND UP0, UPT, UR6, URZ, UPT ;  /* 0x000000ff0600728c */ /* 0x000fe2000bf05270 */
[C---:B------:R-:W-:Y:S01]  /*0840*/  IMAD R17, R6.reuse, 0x10, R17 ;  /* 0x0000001006117824 */ /* 0x040fe200078e0211 */
[C---:B------:R-:W-:Y:S01]  /*0850*/  LEA R19, R6.reuse, R19, 0x4 ;  /* 0x0000001306137211 */ /* 0x040fe200078e20ff */
[C---:B------:R-:W-:Y:S01]  /*0860*/  IMAD R21, R6.reuse, 0x10, R21 ;  /* 0x0000001006157824 */ /* 0x040fe200078e0215 */
[----:B------:R-:W-:Y:S01]  /*0870*/  LEA R23, R6, R23, 0x4 ;  /* 0x0000001706177211 */ /* 0x000fe200078e20ff */
[----:B------:R-:W-:Y:S01]  /*0880*/  VIADD R14, R14, 0x10 ;  /* 0x000000100e0e7836 */ /* 0x000fe20000000000 */
[----:B------:R-:W-:Y:S01]  /*0890*/  IADD3 R12, PT, PT, R12, 0x10, RZ ;  /* 0x000000100c0c7810 */ /* 0x000fe20007ffe0ff */
[----:B------:R-:W-:Y:S01]  /*08a0*/  VIADD R15, R15, 0x10 ;  /* 0x000000100f0f7836 */ /* 0x000fe20000000000 */
[----:B------:R-:W-:Y:S01]  /*08b0*/  UIADD3 UR8, UPT, UPT, UR8, 0x10, URZ ;  /* 0x0000001008087890 */ /* 0x000fe2000fffe0ff */
[----:B--2---:R-:W-:Y:S04]  /*08c0*/  @!P2 STS.64 [R4], R24 ;  /* 0x000000180400a388 */ /* 0x004fe80000000a00 */
[----:B---3--:R-:W-:Y:S01]  /*08d0*/  @!P0 STS.64 [R5], R8 ;  /* 0x0000000805008388 */ /* 0x008fe20000000a00 */
[----:B------:R-:W-:Y:S06]  /*08e0*/  BAR.SYNC.DEFER_BLOCKING 0x0 ;  /* 0x0000000000007b1d */ /* 0x000fec0000010000 */
[----:B------:R-:W-:Y:S04]  /*08f0*/  LDS.64 R24, [R3] ;  /* 0x0000000003187984 */ /* 0x000fe80000000a00 */
[----:B------:R-:W0:Y:S04]  /*0900*/  LDS.128 R8, [R2] ;  /* 0x0000000002087984 */ /* 0x000e280000000c00 */
[----:B------:R-:W1:Y:S01]  /*0910*/  LDS.64 R28, [R3+0x20] ;  /* 0x00002000031c7984 */ /* 0x000e620000000a00 */
[----:B0-----:R-:W-:-:S03]  /*0920*/  DFMA R8, R8, R24, R26 ;  /* 0x000000180808722b */ /* 0x001fc6000000001a */
[----:B------:R-:W-:Y:S04]  /*0930*/  LDS.64 R26, [R3+0x40] ;  /* 0x00004000031a7984 */ /* 0x000fe80000000a00 */
[----:B------:R-:W-:Y:S01]  /*0940*/  LDS.64 R24, [R3+0x60] ;  /* 0x0000600003187984 */ /* 0x000fe20000000a00 */
[----:B-1----:R-:W-:-:S03]  /*0950*/  DFMA R28, R28, R10, R8 ;  /* 0x0000000a1c1c722b */ /* 0x002fc60000000008 */
[----:B------:R-:W0:Y:S05]  /*0960*/  LDS.128 R8, [R2+0x10] ;  /* 0x0000100002087984 */ /* 0x000e2a0000000c00 */
[----:B0-----:R-:W-:-:S08]  /*0970*/  DFMA R26, R8, R26, R28 ;  /* 0x0000001a081a722b */ /* 0x001fd0000000001c */
[----:B------:R-:W-:Y:S01]  /*0980*/  DFMA R24, R24, R10, R26 ;  /* 0x0000000a1818722b */ /* 0x000fe2000000001a */
[----:B------:R-:W-:Y:S06]  /*0990*/  BAR.SYNC.DEFER_BLOCKING 0x0 ;  /* 0x0000000000007b1d */ /* 0x000fec0000010000 */
[----:B------:R-:W-:Y:S05]  /*09a0*/  BRA.U UP0, `(.L_x_2) ;  /* 0xfffffff900507547 */ /* 0x000fea000b83ffff */
[----:B------:R-:W-:-:S07]  /*09b0*/  MOV R20, UR4 ;  /* 0x0000000400147c02 */ /* 0x000fce0008000f00 */
.L_x_1:
[----:B------:R-:W-:-:S04]  /*09c0*/  UIADD3 UR4, UPT, UPT, UR7, 0x3, URZ ;  /* 0x0000000307047890 */ /* 0x000fc8000fffe0ff */
[----:B------:R-:W-:-:S04]  /*09d0*/  USHF.R.U32.HI UR4, URZ, 0x2, UR4 ;  /* 0x00000002ff047899 */ /* 0x000fc80008011604 */
[----:B------:R-:W-:-:S09]  /*09e0*/  ULOP3.LUT UP0, UR4, UR4, 0x3, URZ, 0xc0, !UPT ;  /* 0x0000000304047892 */ /* 0x000fd2000f80c0ff */
[----:B------:R-:W-:Y:S05]  /*09f0*/  BRA.U !UP0, `(.L_x_0) ;  /* 0x0000000108a07547 */ /* 0x000fea000b800000 */
[----:B------:R-:W0:Y:S01]  /*0a00*/  S2R R9, SR_TID.Y ;  /* 0x0000000000097919 */ /* 0x000e220000002200 */
[----:B------:R-:W1:Y:S01]  /*0a10*/  LDC R6, c[0x0][0x388] ;  /* 0x0000e200ff067b82 */ /* 0x000e620000000800 */
[----:B------:R-:W2:Y:S01]  /*0a20*/  LDCU UR5, c[0x0][0x388] ;  /* 0x00007100ff0577ac */ /* 0x000ea20008000800 */
[----:B------:R-:W-:Y:S01]  /*0a30*/  IMAD R23, R20, 0x4, R13 ;  /* 0x0000000414177824 */ /* 0x000fe200078e020d */
[----:B------:R-:W3:Y:S03]  /*0a40*/  LDCU.64 UR8, c[0x0][0x380] ;  /* 0x00007000ff0877ac */ /* 0x000ee60008000a00 */
[----:B------:R-:W-:Y:S01]  /*0a50*/  IMAD R21, R0, UR7, R23 ;  /* 0x0000000700157c24 */ /* 0x000fe2000f8e0217 */
[----:B------:R-:W-:Y:S01]  /*0a60*/  UIADD3 UR4, UPT, UPT, -UR4, URZ, URZ ;  /* 0x000000ff04047290 */ /* 0x000fe2000fffe1ff */
[----:B0-----:R-:W-:-:S05]  /*0a70*/  LEA R20, R20, R9, 0x2 ;  /* 0x0000000914147211 */ /* 0x001fca00078e10ff */
[----:B--23--:R-:W-:-:S07]  /*0a80*/  IMAD R27, R20, UR5, R7 ;  /* 0x00000005141b7c24 */ /* 0x00cfce000f8e0207 */
.L_x_3:
[----:B------:R-:W-:Y:S02]  /*0a90*/  ISETP.GE.AND P0, PT, R23, UR9, PT ;  /* 0x0000000917007c0c */ /* 0x000fe4000bf06270 */
[----:B------:R-:W-:Y:S02]  /*0aa0*/  ISETP.GE.AND P1, PT, R20, UR9, PT ;  /* 0x0000000914007c0c */ /* 0x000fe4000bf26270 */
[----:B------:R-:W-:Y:S02]  /*0ab0*/  ISETP.GE.OR P0, PT, R0, UR8, P0 ;  /* 0x0000000800007c0c */ /* 0x000fe40008706670 */
[----:B-1----:R-:W-:-:S11]  /*0ac0*/  ISETP.GE.OR P1, PT, R7, R6, P1 ;  /* 0x000000060700720c */ /* 0x002fd60000f26670 */
[----:B------:R-:W0:Y:S08]  /*0ad0*/  @!P0 LDC.64 R10, c[0x0][0x390] ;  /* 0x0000e400ff0a8b82 */ /* 0x000e300000000a00 */
[----:B------:R-:W1:Y:S01]  /*0ae0*/  @!P1 LDC.64 R28, c[0x0][0x398] ;  /* 0x0000e600ff1c9b82 */ /* 0x000e620000000a00 */
[----:B0-----:R-:W-:-:S06]  /*0af0*/  @!P0 IMAD.WIDE.U32 R10, R21, 0x8, R10 ;  /* 0x00000008150a8825 */ /* 0x001fcc00078e000a */
[----:B------:R-:W2:Y:S01]  /*0b00*/  @!P0 LDG.E.64 R10, desc[UR10][R10.64] ;  /* 0x0000000a0a0a8981 */ /* 0x000ea2000c1e1b00 */
[----:B-1----:R-:W-:-:S06]  /*0b10*/  @!P1 IMAD.WIDE R28, R27, 0x8, R28 ;  /* 0x000000081b1c9825 */ /* 0x002fcc00078e021c */
[----:B------:R-:W3:Y:S01]  /*0b20*/  @!P1 LDG.E.64 R28, desc[UR10][R28.64] ;  /* 0x0000000a1c1c9981 */ /* 0x000ee2000c1e1b00 */
[----:B------:R-:W-:-:S04]  /*0b30*/  UIADD3 UR4, UPT, UPT, UR4, 0x1, URZ ;  /* 0x0000000104047890 */ /* 0x000fc8000fffe0ff */
[----:B------:R-:W-:Y:S01]  /*0b40*/  UISETP.NE.AND UP0, UPT, UR4, URZ, UPT ;  /* 0x000000ff0400728c */ /* 0x000fe2000bf05270 */
[----:B------:R-:W-:Y:S01]  /*0b50*/  VIADD R20, R20, 0x4 ;  /* 0x0000000414147836 */ /* 0x000fe20000000000 */
[----:B------:R-:W-:Y:S01]  /*0b60*/  IADD3 R23, PT, PT, R23, 0x4, RZ ;  /* 0x0000000417177810 */ /* 0x000fe20007ffe0ff */
[----:B------:R-:W-:Y:S01]  /*0b70*/  VIADD R21, R21, 0x4 ;  /* 0x0000000415157836 */ /* 0x000fe20000000000 */
[----:B------:R-:W-:Y:S01]  /*0b80*/  LEA R27, R6, R27, 0x2 ;  /* 0x0000001b061b7211 */ /* 0x000fe200078e10ff */
[----:B--2---:R-:W-:Y:S04]  /*0b90*/  @!P0 STS.64 [R4], R10 ;  /* 0x0000000a04008388 */ /* 0x004fe80000000a00 */
[----:B---3--:R-:W-:Y:S01]  /*0ba0*/  @!P1 STS.64 [R5], R28 ;  /* 0x0000001c05009388 */ /* 0x008fe20000000a00 */
[----:B------:R-:W-:Y:S06]  /*0bb0*/  BAR.SYNC.DEFER_BLOCKING 0x0 ;  /* 0x0000000000007b1d */ /* 0x000fec0000010000 */
[----:B------:R-:W-:Y:S04]  /*0bc0*/  LDS.64 R12, [R3] ;  /* 0x00000000030c7984 */ /* 0x000fe80000000a00 */
[----:B------:R-:W0:Y:S04]  /*0bd0*/  LDS.128 R8, [R2] ;  /* 0x0000000002087984 */ /* 0x000e280000000c00 */
[----:B------:R-:W1:Y:S04]  /*0be0*/  LDS.64 R16, [R3+0x20] ;  /* 0x0000200003107984 */ /* 0x000e680000000a00 */
[----:B------:R-:W-:Y:S01]  /*0bf0*/  LDS.64 R18, [R3+0x40] ;  /* 0x0000400003127984 */ /* 0x000fe20000000a00 */
[----:B0-----:R-:W-:-:S03]  /*0c00*/  DFMA R8, R8, R12, R24 ;  /* 0x0000000c0808722b */ /* 0x001fc60000000018 */
[----:B------:R-:W0:Y:S04]  /*0c10*/  LDS.128 R12, [R2+0x10] ;  /* 0x00001000020c7984 */ /* 0x000e280000000c00 */
[----:B------:R-:W2:Y:S01]  /*0c20*/  LDS.64 R24, [R3+0x60] ;  /* 0x0000600003187984 */ /* 0x000ea20000000a00 */
[----:B-1----:R-:W-:-:S08]  /*0c30*/  DFMA R8, R16, R10, R8 ;  /* 0x0000000a1008722b */ /* 0x002fd00000000008 */
[----:B0-----:R-:W-:-:S08]  /*0c40*/  DFMA R8, R12, R18, R8 ;  /* 0x000000120c08722b */ /* 0x001fd00000000008 */
[----:B--2---:R-:W-:Y:S01]  /*0c50*/  DFMA R24, R24, R14, R8 ;  /* 0x0000000e1818722b */ /* 0x004fe20000000008 */
[----:B------:R-:W-:Y:S06]  /*0c60*/  BAR.SYNC.DEFER_BLOCKING 0x0 ;  /* 0x0000000000007b1d */ /* 0x000fec0000010000 */
[----:B------:R-:W-:Y:S05]  /*0c70*/  BRA.U UP0, `(.L_x_3) ;  /* 0xfffffffd00847547 */ /* 0x000fea000b83ffff */
.L_x_0:
[----:B------:R-:W0:Y:S01]  /*0c80*/  LDCU UR4, c[0x0][0x388] ;  /* 0x00007100ff0477ac */ /* 0x000e220008000800 */
[----:B------:R-:W1:Y:S01]  /*0c90*/  LDCU UR5, c[0x0][0x380] ;  /* 0x00007000ff0577ac */ /* 0x000e620008000800 */
[----:B0-----:R-:W-:-:S04]  /*0ca0*/  ISETP.GE.AND P0, PT, R7, UR4, PT ;  /* 0x0000000407007c0c */ /* 0x001fc8000bf06270 */
[----:B-1----:R-:W-:-:S13]  /*0cb0*/  ISETP.GE.OR P0, PT, R0, UR5, P0 ;  /* 0x0000000500007c0c */ /* 0x002fda0008706670 */
[----:B------:R-:W-:Y:S05]  /*0cc0*/  @P0 EXIT ;  /* 0x000000000000094d */ /* 0x000fea0003800000 */
[----:B------:R-:W0:Y:S01]  /*0cd0*/  LDC.64 R2, c[0x0][0x3a0] ;  /* 0x0000e800ff027b82 */ /* 0x000e220000000a00 */
[----:B------:R-:W-:-:S04]  /*0ce0*/  IMAD R7, R0, UR4, R7 ;  /* 0x0000000400077c24 */ /* 0x000fc8000f8e0207 */
[----:B0-----:R-:W-:-:S05]  /*0cf0*/  IMAD.WIDE R2, R7, 0x8, R2 ;  /* 0x0000000807027825 */ /* 0x001fca00078e0202 */
[----:B------:R-:W-:Y:S01]  /*0d00*/  STG.E.64 desc[UR10][R2.64], R24 ;  /* 0x0000001802007986 */ /* 0x000fe2000c101b0a */
[----:B------:R-:W-:Y:S05]  /*0d10*/  EXIT ;  /* 0x000000000000794d */ /* 0x000fea0003800000 */
.L_x_4:
[----:B------:R-:W-:-:S00]  /*0d20*/  BRA `(.L_x_4) ;  /* 0xfffffffc00fc7947 */ /* 0x000fc0000383ffff */
[----:B------:R-:W-:-:S00]  /*0d30*/  NOP ;  /* 0x0000000000007918 */ /* 0x000fc00000000000 */
        /* <DEDUP_REMOVED lines=12> */
.L_x_7:


//--------------------- .text._Z29tiled_matrix_transpose_kernelPKdPdii --------------------------
	.section	.text._Z29tiled_matrix_transpose_kernelPKdPdii,"ax",@progbits
	.align	128
        .global         _Z29tiled_matrix_transpose_kernelPKdPdii
        .type           _Z29tiled_matrix_transpose_kernelPKdPdii,@function
        .size           _Z29tiled_matrix_transpose_kernelPKdPdii,(.L_x_8 - _Z29tiled_matrix_transpose_kernelPKdPdii)
        .other          _Z29tiled_matrix_transpose_kernelPKdPdii,@"STO_CUDA_ENTRY STV_DEFAULT"
_Z29tiled_matrix_transpose_kernelPKdPdii:
.text._Z29tiled_matrix_transpose_kernelPKdPdii:
[----:B------:R-:W-:Y:S01]  /*0000*/  LDC R1, c[0x0][0x37c] ;  /* 0x0000df00ff017b82 */ /* 0x000fe20000000800 */
[----:B------:R-:W0:Y:S07]  /*0010*/  S2R R9, SR_TID.X ;  /* 0x0000000000097919 */ /* 0x000e2e0000002100 */
[----:B------:R-:W0:Y:S01]  /*0020*/  LDC R4, c[0x0][0x360] ;  /* 0x0000d800ff047b82 */ /* 0x000e220000000800 */
[----:B------:R-:W1:Y:S01]  /*0030*/  LDCU.64 UR8, c[0x0][0x390] ;  /* 0x00007200ff0877ac */ /* 0x000e620008000a00 */
[----:B------:R-:W2:Y:S06]  /*0040*/  S2R R11, SR_TID.Y ;  /* 0x00000000000b7919 */ /* 0x000eac0000002200 */
[----:B------:R-:W0:Y:S08]  /*0050*/  S2UR UR6, SR_CTAID.X ;  /* 0x00000000000679c3 */ /* 0x000e300000002500 */
[----:B------:R-:W2:Y:S01]  /*0060*/  S2UR UR7, SR_CTAID.Y ;  /* 0x00000000000779c3 */ /* 0x000ea20000002600 */
[----:B-1----:R-:W-:-:S07]  /*0070*/  UIMAD UR4, UR9, UR8, URZ ;  /* 0x00000008090472a4 */ /* 0x002fce000f8e02ff */
[----:B------:R-:W2:Y:S01]  /*0080*/  LDC R6, c[0x0][0x364] ;  /* 0x0000d900ff067b82 */ /* 0x000ea20000000800 */
[----:B0-----:R-:W-:Y:S02]  /*0090*/  IMAD R0, R4, UR6, R9 ;  /* 0x0000000604007c24 */ /* 0x001fe4000f8e0209 */
[----:B--2---:R-:W-:-:S04]  /*00a0*/  IMAD R3, R6, UR7, R11 ;  /* 0x0000000706037c24 */ /* 0x004fc8000f8e020b */
[----:B------:R-:W-:-:S05]  /*00b0*/  IMAD R5, R3, UR9, R0 ;  /* 0x0000000903057c24 */ /* 0x000fca000f8e0200 */
[----:B------:R-:W-:Y:S01]  /*00c0*/  ISETP.GE.AND P1, PT, R5, UR4, PT ;  /* 0x0000000405007c0c */ /* 0x000fe2000bf26270 */
[----:B------:R-:W0:-:S12]  /*00d0*/  LDCU.64 UR4, c[0x0][0x358] ;  /* 0x00006b00ff0477ac */ /* 0x000e180008000a00 */
[----:B------:R-:W1:Y:S02]  /*00e0*/  @!P1 LDC.64 R2, c[0x0][0x380] ;  /* 0x0000e000ff029b82 */ /* 0x000e640000000a00 */
[----:B-1----:R-:W-:-:S06]  /*00f0*/  @!P1 IMAD.WIDE R2, R5, 0x8, R2 ;  /* 0x0000000805029825 */ /* 0x002fcc00078e0202 */
[----:B0-----:R-:W2:Y:S01]  /*0100*/  @!P1 LDG.E.64 R2, desc[UR4][R2.64] ;  /* 0x0000000402029981 */ /* 0x001ea2000c1e1b00 */
[----:B------:R-:W-:Y:S01]  /*0110*/  @!P1 MOV R0, 0x400 ;  /* 0x0000040000009802 */ /* 0x000fe20000000f00 */
[----:B------:R-:W-:Y:S01]  /*0120*/  IMAD R7, R4, UR6, R11 ;  /* 0x0000000604077c24 */ /* 0x000fe2000f8e020b */
[----:B------:R-:W0:Y:S04]  /*0130*/  @!P1 S2R R5, SR_CgaCtaId ;  /* 0x0000000000059919 */ /* 0x000e280000008800 */
[----:B------:R-:W-:Y:S02]  /*0140*/  ISETP.GE.AND P0, PT, R7, UR9, PT ;  /* 0x0000000907007c0c */ /* 0x000fe4000bf06270 */
[----:B0-----:R-:W-:Y:S01]  /*0150*/  @!P1 LEA R4, R5, R0, 0x18 ;  /* 0x0000000005049211 */ /* 0x001fe200078ec0ff */
[----:B------:R-:W-:-:S04]  /*0160*/  IMAD R0, R6, UR7, R9 ;  /* 0x0000000706007c24 */ /* 0x000fc8000f8e0209 */
[----:B------:R-:W-:Y:S01]  /*0170*/  @!P1 IMAD R4, R11, 0x28, R4 ;  /* 0x000000280b049824 */ /* 0x000fe200078e0204 */
[----:B------:R-:W-:-:S04]  /*0180*/  ISETP.GE.OR P0, PT, R0, UR8, P0 ;  /* 0x0000000800007c0c */ /* 0x000fc80008706670 */
[----:B------:R-:W-:-:S05]  /*0190*/  @!P1 LEA R5, R9, R4, 0x3 ;  /* 0x0000000409059211 */ /* 0x000fca00078e18ff */
[----:B--2---:R0:W-:Y:S01]  /*01a0*/  @!P1 STS.64 [R5], R2 ;  /* 0x0000000205009388 */ /* 0x0041e20000000a00 */
[----:B------:R-:W-:Y:S06]  /*01b0*/  BAR.SYNC.DEFER_BLOCKING 0x0 ;  /* 0x0000000000007b1d */ /* 0x000fec0000010000 */
[----:B------:R-:W-:Y:S05]  /*01c0*/  @P0 EXIT ;  /* 0x000000000000094d */ /* 0x000fea0003800000 */
[----:B0-----:R-:W0:Y:S01]  /*01d0*/  S2R R3, SR_CgaCtaId ;  /* 0x0000000000037919 */ /* 0x001e220000008800 */
[----:B------:R-:W-:Y:S01]  /*01e0*/  MOV R2, 0x400 ;  /* 0x0000040000027802 */ /* 0x000fe20000000f00 */
[----:B------:R-:W1:Y:S01]  /*01f0*/  LDC.64 R4, c[0x0][0x388] ;  /* 0x0000e200ff047b82 */ /* 0x000e620000000a00 */
[----:B------:R-:W-:-:S04]  /*0200*/  IMAD R7, R7, UR8, R0 ;  /* 0x0000000807077c24 */ /* 0x000fc8000f8e0200 */
[----:B-1----:R-:W-:Y:S01]  /*0210*/  IMAD.WIDE R4, R7, 0x8, R4 ;  /* 0x0000000807047825 */ /* 0x002fe200078e0204 */
[----:B0-----:R-:W-:-:S05]  /*0220*/  LEA R2, R3, R2, 0x18 ;  /* 0x0000000203027211 */ /* 0x001fca00078ec0ff */
[----:B------:R-:W-:-:S05]  /*0230*/  IMAD R2, R9, 0x28, R2 ;  /* 0x0000002809027824 */ /* 0x000fca00078e0202 */
[----:B------:R-:W-:-:S06]  /*0240*/  LEA R2, R11, R2, 0x3 ;  /* 0x000000020b027211 */ /* 0x000fcc00078e18ff */
[----:B------:R-:W0:Y:S04]  /*0250*/  LDS.64 R2, [R2] ;  /* 0x0000000002027984 */ /* 0x000e280000000a00 */
[----:B0-----:R-:W-:Y:S01]  /*0260*/  STG.E.64 desc[UR4][R4.64], R2 ;  /* 0x0000000204007986 */ /* 0x001fe2000c101b04 */
[----:B------:R-:W-:Y:S05]  /*0270*/  EXIT ;  /* 0x000000000000794d */ /* 0x000fea0003800000 */
.L_x_5:
        /* <DEDUP_REMOVED lines=16> */
.L_x_8:


//--------------------- .text._Z23matrix_transpose_kernelPKdPdii --------------------------
	.section	.text._Z23matrix_transpose_kernelPKdPdii,"ax",@progbits
	.align	128
        .global         _Z23matrix_transpose_kernelPKdPdii
        .type           _Z23matrix_transpose_kernelPKdPdii,@function
        .size           _Z23matrix_transpose_kernelPKdPdii,(.L_x_9 - _Z23matrix_transpose_kernelPKdPdii)
        .other          _Z23matrix_transpose_kernelPKdPdii,@"STO_CUDA_ENTRY STV_DEFAULT"
_Z23matrix_transpose_kernelPKdPdii:
.text._Z23matrix_transpose_kernelPKdPdii:
[----:B------:R-:W-:Y:S01]  /*0000*/  LDC R1, c[0x0][0x37c] ;  /* 0x0000df00ff017b82 */ /* 0x000fe20000000800 */
[----:B------:R-:W0:Y:S07]  /*0010*/  S2R R3, SR_TID.Y ;  /* 0x0000000000037919 */ /* 0x000e2e0000002200 */
[----:B------:R-:W1:Y:S01]  /*0020*/  LDC R5, c[0x0][0x360] ;  /* 0x0000d800ff057b82 */ /* 0x000e620000000800 */
[----:B------:R-:W2:Y:S01]  /*0030*/  LDCU.64 UR6, c[0x0][0x390] ;  /* 0x00007200ff0677ac */ /* 0x000ea20008000a00 */
[----:B------:R-:W1:Y:S06]  /*0040*/  S2R R0, SR_TID.X ;  /* 0x0000000000007919 */ /* 0x000e6c0000002100 */
[----:B------:R-:W0:Y:S08]  /*0050*/  S2UR UR5, SR_CTAID.Y ;  /* 0x00000000000579c3 */ /* 0x000e300000002600 */
[----:B------:R-:W0:Y:S08]  /*0060*/  LDC R2, c[0x0][0x364] ;  /* 0x0000d900ff027b82 */ /* 0x000e300000000800 */
[----:B------:R-:W1:Y:S01]  /*0070*/  S2UR UR4, SR_CTAID.X ;  /* 0x00000000000479c3 */ /* 0x000e620000002500 */
[----:B0-----:R-:W-:-:S05]  /*0080*/  IMAD R3, R2, UR5, R3 ;  /* 0x0000000502037c24 */ /* 0x001fca000f8e0203 */
[----:B--2---:R-:W-:Y:S01]  /*0090*/  ISETP.GE.AND P0, PT, R3, UR6, PT ;  /* 0x0000000603007c0c */ /* 0x004fe2000bf06270 */
[----:B-1----:R-:W-:-:S04]  /*00a0*/  IMAD R0, R5, UR4, R0 ;  /* 0x0000000405007c24 */ /* 0x002fc8000f8e0200 */
[----:B------:R-:W-:Y:S01]  /*00b0*/  IMAD R5, R3, UR7, R0 ;  /* 0x0000000703057c24 */ /* 0x000fe2000f8e0200 */
[C---:B------:R-:W-:Y:S01]  /*00c0*/  ISETP.GE.OR P0, PT, R0.reuse, UR7, P0 ;  /* 0x0000000700007c0c */ /* 0x040fe20008706670 */
[----:B------:R-:W-:-:S12]  /*00d0*/  IMAD R7, R0, UR6, R3 ;  /* 0x0000000600077c24 */ /* 0x000fd8000f8e0203 */
[----:B------:R-:W-:Y:S05]  /*00e0*/  @P0 EXIT ;  /* 0x000000000000094d */ /* 0x000fea0003800000 */
[----:B------:R-:W0:Y:S01]  /*00f0*/  LDC.64 R2, c[0x0][0x380] ;  /* 0x0000e000ff027b82 */ /* 0x000e220000000a00 */
[----:B------:R-:W1:Y:S01]  /*0100*/  LDCU.64 UR4, c[0x0][0x358] ;  /* 0x00006b00ff0477ac */ /* 0x000e620008000a00 */
[----:B0-----:R-:W-:-:S06]  /*0110*/  IMAD.WIDE R2, R5, 0x8, R2 ;  /* 0x0000000805027825 */ /* 0x001fcc00078e0202 */
[----:B------:R-:W0:Y:S01]  /*0120*/  LDC.64 R4, c[0x0][0x388] ;  /* 0x0000e200ff047b82 */ /* 0x000e220000000a00 */
[----:B-1----:R-:W2:Y:S01]  /*0130*/  LDG.E.64 R2, desc[UR4][R2.64] ;  /* 0x0000000402027981 */ /* 0x002ea2000c1e1b00 */
[----:B0-----:R-:W-:-:S05]  /*0140*/  IMAD.WIDE R4, R7, 0x8, R4 ;  /* 0x0000000807047825 */ /* 0x001fca00078e0204 */
[----:B--2---:R-:W-:Y:S01]  /*0150*/  STG.E.64 desc[UR4][R4.64], R2 ;  /* 0x0000000204007986 */ /* 0x004fe2000c101b04 */
[----:B------:R-:W-:Y:S05]  /*0160*/  EXIT ;  /* 0x000000000000794d */ /* 0x000fea0003800000 */
.L_x_6:
        /* <DEDUP_REMOVED lines=9> */
.L_x_9:


//--------------------- .nv.shared._Z12tiled_matmuliiiPdS_S_ --------------------------
	.section	.nv.shared._Z12tiled_matmuliiiPdS_S_,"aw",@nobits
	.sectionflags	@""
	.align	8
.nv.shared._Z12tiled_matmuliiiPdS_S_:
	.zero		1280


//--------------------- .nv.shared.reserved.0     --------------------------
	.section	.nv.shared.reserved.0,"aw",@nobits
	.weak		__nv_reservedSMEM_offset_0_alias
	.size		__nv_reservedSMEM_offset_0_alias, 0, 64
	.other		__nv_reservedSMEM_offset_0_alias,@"STO_CUDA_RESERVED_SHARED STV_DEFAULT"
__nv_reservedSMEM_offset_0_alias:
	.zero		0
	.zero		64


//--------------------- .nv.shared._Z29tiled_matrix_transpose_kernelPKdPdii --------------------------
	.section	.nv.shared._Z29tiled_matrix_transpose_kernelPKdPdii,"aw",@nobits
	.sectionflags	@""
	.align	8
.nv.shared._Z29tiled_matrix_transpose_kernelPKdPdii:
	.zero		1184


//--------------------- .nv.constant0._Z12tiled_matmuliiiPdS_S_ --------------------------
	.section	.nv.constant0._Z12tiled_matmuliiiPdS_S_,"a",@progbits
	.sectionflags	@""
	.align	4
.nv.constant0._Z12tiled_matmuliiiPdS_S_:
	.zero		936


//--------------------- .nv.constant0._Z29tiled_matrix_transpose_kernelPKdPdii --------------------------
	.section	.nv.constant0._Z29tiled_matrix_transpose_kernelPKdPdii,"a",@progbits
	.sectionflags	@""
	.align	4
.nv.constant0._Z29tiled_matrix_transpose_kernelPKdPdii:
	.zero		920


//--------------------- .nv.constant0._Z23matrix_transpose_kernelPKdPdii --------------------------
	.section	.nv.constant0._Z23matrix_transpose_kernelPKdPdii,"a",@progbits
	.sectionflags	@""
	.align	4
.nv.constant0._Z23matrix_transpose_kernelPKdPdii:
	.zero		920


//--------------------- SYMBOLS --------------------------

	.type		.nv.reservedSmem.offset0,@object
	.size		.nv.reservedSmem.offset0,0x4
	.type		.nv.reservedSmem.cap,@object
	.size		.nv.reservedSmem.cap,0x4
